//
// Generated by NVIDIA NVVM Compiler
//
// Compiler Build ID: CL-36424714
// Cuda compilation tools, release 13.0, V13.0.88
// Based on NVVM 20.0.0
//

.version 9.0
.target sm_100
.address_size 64

	// .globl	_Z15subtract_matrixPfS_S_i

.visible .entry _Z15subtract_matrixPfS_S_i(
	.param .u64 .ptr .align 1 _Z15subtract_matrixPfS_S_i_param_0,
	.param .u64 .ptr .align 1 _Z15subtract_matrixPfS_S_i_param_1,
	.param .u64 .ptr .align 1 _Z15subtract_matrixPfS_S_i_param_2,
	.param .u32 _Z15subtract_matrixPfS_S_i_param_3
)
{
	.reg .pred 	%p<2>;
	.reg .b32 	%r<6>;
	.reg .b32 	%f<4>;
	.reg .b64 	%rd<11>;

	ld.param.u64 	%rd1, [_Z15subtract_matrixPfS_S_i_param_0];
	ld.param.u64 	%rd2, [_Z15subtract_matrixPfS_S_i_param_1];
	ld.param.u64 	%rd3, [_Z15subtract_matrixPfS_S_i_param_2];
	ld.param.u32 	%r2, [_Z15subtract_matrixPfS_S_i_param_3];
	mov.u32 	%r3, %tid.x;
	mov.u32 	%r4, %ntid.x;
	mov.u32 	%r5, %ctaid.x;
	mad.lo.s32 	%r1, %r4, %r5, %r3;
	setp.ge.s32 	%p1, %r1, %r2;
	@%p1 bra 	$L__BB0_2;
	cvta.to.global.u64 	%rd4, %rd1;
	cvta.to.global.u64 	%rd5, %rd2;
	cvta.to.global.u64 	%rd6, %rd3;
	mul.wide.s32 	%rd7, %r1, 4;
	add.s64 	%rd8, %rd4, %rd7;
	ld.global.f32 	%f1, [%rd8];
	add.s64 	%rd9, %rd5, %rd7;
	ld.global.f32 	%f2, [%rd9];
	sub.f32 	%f3, %f1, %f2;
	add.s64 	%rd10, %rd6, %rd7;
	st.global.f32 	[%rd10], %f3;
$L__BB0_2:
	ret;

}


// ===== COMPILED SASS (sm_100) =====

	.target	sm_100

	.elftype	@"ET_EXEC"


//--------------------- .note.nv.tkinfo           --------------------------
	.section	.note.nv.tkinfo,"",@"SHT_NOTE"
	.sectionflags	@"SHF_NOTE_NV_TKINFO"
	.tkinfo
        /*0018*/ 	.word	0x00000002
        /*0030*/ 	.string	""
        /*0030*/ 	.string	"ptxas"
        /*0030*/ 	.string	"Cuda compilation tools, release 13.0, V13.0.88"
        /*0030*/ 	.string	"Build cuda_13.0.r13.0/compiler.36424714_0"
        /*0030*/ 	.string	"-arch sm_100 -m 64 "



//--------------------- .note.nv.cuinfo           --------------------------
	.section	.note.nv.cuinfo,"",@"SHT_NOTE"
	.sectionflags	@"SHF_NOTE_NV_CUINFO"
        /*0018*/ 	.short	0x0002
        /*001a*/ 	.short	0x0064
        /*001c*/ 	.short	0x0082
	.zero		2


//--------------------- .nv.info                  --------------------------
	.section	.nv.info,"",@"SHT_CUDA_INFO"
	.align	4


	//----- nvinfo : EIATTR_REGCOUNT
	.align		4
        /*0000*/ 	.byte	0x04, 0x2f
        /*0002*/ 	.short	(.L_1 - .L_0)
	.align		4
.L_0:
        /*0004*/ 	.word	index@(_Z15subtract_matrixPfS_S_i)
        /*0008*/ 	.word	0x0000000c


	//----- nvinfo : EIATTR_FRAME_SIZE
	.align		4
.L_1:
        /*000c*/ 	.byte	0x04, 0x11
        /*000e*/ 	.short	(.L_3 - .L_2)
	.align		4
.L_2:
        /*0010*/ 	.word	index@(_Z15subtract_matrixPfS_S_i)
        /*0014*/ 	.word	0x00000000


	//----- nvinfo : EIATTR_MIN_STACK_SIZE
	.align		4
.L_3:
        /*0018*/ 	.byte	0x04, 0x12
        /*001a*/ 	.short	(.L_5 - .L_4)
	.align		4
.L_4:
        /*001c*/ 	.word	index@(_Z15subtract_matrixPfS_S_i)
        /*0020*/ 	.word	0x00000000
.L_5:


//--------------------- .nv.compat                --------------------------
	.section	.nv.compat,"",@"SHT_CUDA_COMPAT_INFO"
	.align	4
        /*0000*/ 	.byte	0x02, 0x09, 0x00, 0x00, 0x02, 0x02, 0x01, 0x00, 0x02, 0x05, 0x05, 0x00, 0x03, 0x07, 0x01, 0x01
        /*0010*/ 	.byte	0x02, 0x03, 0x00, 0x00, 0x02, 0x06, 0x01, 0x00, 0x04, 0x0b, 0x08, 0x00, 0x09, 0x00, 0x00, 0x00
        /*0020*/ 	.byte	0x00, 0x00, 0x00, 0x00


//--------------------- .nv.info._Z15subtract_matrixPfS_S_i --------------------------
	.section	.nv.info._Z15subtract_matrixPfS_S_i,"",@"SHT_CUDA_INFO"
	.sectionflags	@""
	.align	4


	//----- nvinfo : EIATTR_CUDA_API_VERSION
	.align		4
        /*0000*/ 	.byte	0x04, 0x37
        /*0002*/ 	.short	(.L_7 - .L_6)
.L_6:
        /*0004*/ 	.word	0x00000082


	//----- nvinfo : EIATTR_KPARAM_INFO
	.align		4
.L_7:
        /*0008*/ 	.byte	0x04, 0x17
        /*000a*/ 	.short	(.L_9 - .L_8)
.L_8:
        /*000c*/ 	.word	0x00000000
        /*0010*/ 	.short	0x0003
        /*0012*/ 	.short	0x0018
        /*0014*/ 	.byte	0x00, 0xf0, 0x11, 0x00


	//----- nvinfo : EIATTR_KPARAM_INFO
	.align		4
.L_9:
        /*0018*/ 	.byte	0x04, 0x17
        /*001a*/ 	.short	(.L_11 - .L_10)
.L_10:
        /*001c*/ 	.word	0x00000000
        /*0020*/ 	.short	0x0002
        /*0022*/ 	.short	0x0010
        /*0024*/ 	.byte	0x00, 0xf5, 0x21, 0x00


	//----- nvinfo : EIATTR_KPARAM_INFO
	.align		4
.L_11:
        /*0028*/ 	.byte	0x04, 0x17
        /*002a*/ 	.short	(.L_13 - .L_12)
.L_12:
        /*002c*/ 	.word	0x00000000
        /*0030*/ 	.short	0x0001
        /*0032*/ 	.short	0x0008
        /*0034*/ 	.byte	0x00, 0xf5, 0x21, 0x00


	//----- nvinfo : EIATTR_KPARAM_INFO
	.align		4
.L_13:
        /*0038*/ 	.byte	0x04, 0x17
        /*003a*/ 	.short	(.L_15 - .L_14)
.L_14:
        /*003c*/ 	.word	0x00000000
        /*0040*/ 	.short	0x0000
        /*0042*/ 	.short	0x0000
        /*0044*/ 	.byte	0x00, 0xf5, 0x21, 0x00


	//----- nvinfo : EIATTR_SPARSE_MMA_MASK
	.align		4
.L_15:
        /*0048*/ 	.byte	0x03, 0x50
        /*004a*/ 	.short	0x0000


	//----- nvinfo : EIATTR_MAXREG_COUNT
	.align		4
        /*004c*/ 	.byte	0x03, 0x1b
        /*004e*/ 	.short	0x00ff


	//----- nvinfo : EIATTR_MERCURY_ISA_VERSION
	.align		4
        /*0050*/ 	.byte	0x03, 0x5f
        /*0052*/ 	.short	0x0101


	//----- nvinfo : EIATTR_VRC_CTA_INIT_COUNT
	.align		4
        /*0054*/ 	.byte	0x02, 0x4a
	.zero		1
	.zero		1


	//----- nvinfo : EIATTR_EXIT_INSTR_OFFSETS
	.align		4
        /*0058*/ 	.byte	0x04, 0x1c
        /*005a*/ 	.short	(.L_17 - .L_16)


	//   ....[0]....
.L_16:
        /*005c*/ 	.word	0x00000070


	//   ....[1]....
        /*0060*/ 	.word	0x00000130


	//----- nvinfo : EIATTR_CBANK_PARAM_SIZE
	.align		4
.L_17:
        /*0064*/ 	.byte	0x03, 0x19
        /*0066*/ 	.short	0x001c


	//----- nvinfo : EIATTR_PARAM_CBANK
	.align		4
        /*0068*/ 	.byte	0x04, 0x0a
        /*006a*/ 	.short	(.L_19 - .L_18)
	.align		4
.L_18:
        /*006c*/ 	.word	index@(.nv.constant0._Z15subtract_matrixPfS_S_i)
        /*0070*/ 	.short	0x0380
        /*0072*/ 	.short	0x001c


	//----- nvinfo : EIATTR_SW_WAR
	.align		4
.L_19:
        /*0074*/ 	.byte	0x04, 0x36
        /*0076*/ 	.short	(.L_21 - .L_20)
.L_20:
        /*0078*/ 	.word	0x00000008
.L_21:


//--------------------- .nv.callgraph             --------------------------
	.section	.nv.callgraph,"",@"SHT_CUDA_CALLGRAPH"
	.align	4
	.sectionentsize	8
	.align		4
        /*0000*/ 	.word	0x00000000
	.align		4
        /*0004*/ 	.word	0xffffffff
	.align		4
        /*0008*/ 	.word	0x00000000
	.align		4
        /*000c*/ 	.word	0xfffffffe
	.align		4
        /*0010*/ 	.word	0x00000000
	.align		4
        /*0014*/ 	.word	0xfffffffd
	.align		4
        /*0018*/ 	.word	0x00000000
	.align		4
        /*001c*/ 	.word	0xfffffffc


//--------------------- .text._Z15subtract_matrixPfS_S_i --------------------------
	.section	.text._Z15subtract_matrixPfS_S_i,"ax",@progbits
	.align	128
        .global         _Z15subtract_matrixPfS_S_i
        .type           _Z15subtract_matrixPfS_S_i,@function
        .size           _Z15subtract_matrixPfS_S_i,(.L_x_1 - _Z15subtract_matrixPfS_S_i)
        .other          _Z15subtract_matrixPfS_S_i,@"STO_CUDA_ENTRY STV_DEFAULT"
_Z15subtract_matrixPfS_S_i:
.text._Z15subtract_matrixPfS_S_i:
[----:B------:R-:W-:Y:S01]  /*0000*/  LDC R1, c[0x0][0x37c] ;  /* 0x0000df00ff017b82 */ /* 0x000fe20000000800 */
[----:B------:R-:W0:Y:S01]  /*0010*/  S2R R9, SR_TID.X ;  /* 0x0000000000097919 */ /* 0x000e220000002100 */
[----:B------:R-:W0:Y:S01]  /*0020*/  LDCU UR4, c[0x0][0x360] ;  /* 0x00006c00ff0477ac */ /* 0x000e220008000800 */
[----:B------:R-:W0:Y:S01]  /*0030*/  S2R R0, SR_CTAID.X ;  /* 0x0000000000007919 */ /* 0x000e220000002500 */
[----:B------:R-:W1:Y:S01]  /*0040*/  LDCU UR5, c[0x0][0x398] ;  /* 0x00007300ff0577ac */ /* 0x000e620008000800 */
[----:B0-----:R-:W-:-:S05]  /*0050*/  IMAD R9, R0, UR4, R9 ;  /* 0x0000000400097c24 */ /* 0x001fca000f8e0209 */
[----:B-1----:R-:W-:-:S13]  /*0060*/  ISETP.GE.AND P0, PT, R9, UR5, PT ;  /* 0x0000000509007c0c */ /* 0x002fda000bf06270 */
[----:B------:R-:W-:Y:S05]  /*0070*/  @P0 EXIT ;  /* 0x000000000000094d */ /* 0x000fea0003800000 */
[----:B------:R-:W0:Y:S01]  /*0080*/  LDC.64 R2, c[0x0][0x380] ;  /* 0x0000e000ff027b82 */ /* 0x000e220000000a00 */
[----:B------:R-:W1:Y:S07]  /*0090*/  LDCU.64 UR4, c[0x0][0x358] ;  /* 0x00006b00ff0477ac */ /* 0x000e6e0008000a00 */
[----:B------:R-:W2:Y:S08]  /*00a0*/  LDC.64 R4, c[0x0][0x388] ;  /* 0x0000e200ff047b82 */ /* 0x000eb00000000a00 */
[----:B------:R-:W3:Y:S01]  /*00b0*/  LDC.64 R6, c[0x0][0x390] ;  /* 0x0000e400ff067b82 */ /* 0x000ee20000000a00 */
[----:B0-----:R-:W-:-:S06]  /*00c0*/  IMAD.WIDE R2, R9, 0x4, R2 ;  /* 0x0000000409027825 */ /* 0x001fcc00078e0202 */
[----:B-1----:R-:W4:Y:S01]  /*00d0*/  LDG.E R2, desc[UR4][R2.64] ;  /* 0x0000000402027981 */ /* 0x002f22000c1e1900 */
[----:B--2---:R-:W-:-:S06]  /*00e0*/  IMAD.WIDE R4, R9, 0x4, R4 ;  /* 0x0000000409047825 */ /* 0x004fcc00078e0204 */
[----:B------:R-:W4:Y:S01]  /*00f0*/  LDG.E R5, desc[UR4][R4.64] ;  /* 0x0000000404057981 */ /* 0x000f22000c1e1900 */
[----:B---3--:R-:W-:-:S04]  /*0100*/  IMAD.WIDE R6, R9, 0x4, R6 ;  /* 0x0000000409067825 */ /* 0x008fc800078e0206 */
[----:B----4-:R-:W-:-:S05]  /*0110*/  FADD R9, R2, -R5 ;  /* 0x8000000502097221 */ /* 0x010fca0000000000 */
[----:B------:R-:W-:Y:S01]  /*0120*/  STG.E desc[UR4][R6.64], R9 ;  /* 0x0000000906007986 */ /* 0x000fe2000c101904 */
[----:B------:R-:W-:Y:S05]  /*0130*/  EXIT ;  /* 0x000000000000794d */ /* 0x000fea0003800000 */
.L_x_0:
[----:B------:R-:W-:-:S00]  /*0140*/  BRA `(.L_x_0) ;  /* 0xfffffffc00fc7947 */ /* 0x000fc0000383ffff */
[----:B------:R-:W-:-:S00]  /*0150*/  NOP ;  /* 0x0000000000007918 */ /* 0x000fc00000000000 */
        /* <DEDUP_REMOVED lines=10> */
.L_x_1:


//--------------------- .nv.shared.reserved.0     --------------------------
	.section	.nv.shared.reserved.0,"aw",@nobits
	.weak		__nv_reservedSMEM_offset_0_alias
	.size		__nv_reservedSMEM_offset_0_alias, 0, 64
	.other		__nv_reservedSMEM_offset_0_alias,@"STO_CUDA_RESERVED_SHARED STV_DEFAULT"
__nv_reservedSMEM_offset_0_alias:
	.zero		0
	.zero		64


//--------------------- .nv.constant0._Z15subtract_matrixPfS_S_i --------------------------
	.section	.nv.constant0._Z15subtract_matrixPfS_S_i,"a",@progbits
	.sectionflags	@""
	.align	4
.nv.constant0._Z15subtract_matrixPfS_S_i:
	.zero		924


//--------------------- SYMBOLS --------------------------

	.type		.nv.reservedSmem.offset0,@object
	.size		.nv.reservedSmem.offset0,0x4
